//
// Generated by NVIDIA NVVM Compiler
//
// Compiler Build ID: CL-36424714
// Cuda compilation tools, release 13.0, V13.0.88
// Based on NVVM 20.0.0
//

.version 9.0
.target sm_100
.address_size 64

	// .globl	_Z4procPdS_PlS_
// _ZZ4procPdS_PlS_E19cluster_track_count has been demoted
// _ZZ4procPdS_PlS_E18cluster_track_mean has been demoted
// _ZZ4procPdS_PlS_E17cluster_track_std has been demoted
// _ZZ4procPdS_PlS_E22cluster_sum_of_weights has been demoted

.visible .entry _Z4procPdS_PlS_(
	.param .u64 .ptr .align 1 _Z4procPdS_PlS__param_0,
	.param .u64 .ptr .align 1 _Z4procPdS_PlS__param_1,
	.param .u64 .ptr .align 1 _Z4procPdS_PlS__param_2,
	.param .u64 .ptr .align 1 _Z4procPdS_PlS__param_3
)
{
	.reg .pred 	%p<5>;
	.reg .b32 	%r<45>;
	.reg .b32 	%f<3>;
	.reg .b64 	%rd<20>;
	.reg .b64 	%fd<62>;
	// demoted variable
	.shared .align 4 .b8 _ZZ4procPdS_PlS_E19cluster_track_count[40];
	// demoted variable
	.shared .align 8 .b8 _ZZ4procPdS_PlS_E18cluster_track_mean[80];
	// demoted variable
	.shared .align 8 .b8 _ZZ4procPdS_PlS_E17cluster_track_std[80];
	// demoted variable
	.shared .align 8 .b8 _ZZ4procPdS_PlS_E22cluster_sum_of_weights[80];
	ld.param.u64 	%rd5, [_Z4procPdS_PlS__param_0];
	ld.param.u64 	%rd6, [_Z4procPdS_PlS__param_1];
	ld.param.u64 	%rd7, [_Z4procPdS_PlS__param_2];
	ld.param.u64 	%rd4, [_Z4procPdS_PlS__param_3];
	cvta.to.global.u64 	%rd8, %rd6;
	cvta.to.global.u64 	%rd9, %rd5;
	cvta.to.global.u64 	%rd10, %rd7;
	mov.u32 	%r1, %ctaid.x;
	mov.u32 	%r8, %ntid.x;
	mov.u32 	%r9, %tid.x;
	mad.lo.s32 	%r10, %r1, %r8, %r9;
	shl.b32 	%r11, %r1, 2;
	mov.u32 	%r12, _ZZ4procPdS_PlS_E19cluster_track_count;
	add.s32 	%r13, %r12, %r11;
	mov.b32 	%r14, 0;
	st.shared.u32 	[%r13], %r14;
	shl.b32 	%r15, %r1, 3;
	mov.u32 	%r16, _ZZ4procPdS_PlS_E18cluster_track_mean;
	add.s32 	%r17, %r16, %r15;
	mov.b64 	%rd11, 0;
	st.shared.u64 	[%r17], %rd11;
	mov.u32 	%r18, _ZZ4procPdS_PlS_E17cluster_track_std;
	add.s32 	%r19, %r18, %r15;
	st.shared.u64 	[%r19], %rd11;
	mov.u32 	%r20, _ZZ4procPdS_PlS_E22cluster_sum_of_weights;
	add.s32 	%r2, %r20, %r15;
	st.shared.u64 	[%r2], %rd11;
	bar.sync 	0;
	mul.wide.s32 	%rd12, %r10, 8;
	add.s64 	%rd13, %rd10, %rd12;
	ld.global.u64 	%rd1, [%rd13];
	add.s64 	%rd2, %rd9, %rd12;
	ld.global.f64 	%fd9, [%rd2];
	cvt.u32.u64 	%r3, %rd1;
	shl.b32 	%r21, %r3, 3;
	add.s32 	%r4, %r16, %r21;
	ld.shared.f64 	%fd10, [%r4];
	add.f64 	%fd11, %fd9, %fd10;
	st.shared.f64 	[%r4], %fd11;
	shl.b32 	%r22, %r3, 2;
	add.s32 	%r23, %r12, %r22;
	ld.shared.u32 	%r24, [%r23];
	add.s32 	%r25, %r24, 1;
	st.shared.u32 	[%r23], %r25;
	bar.sync 	0;
	ld.shared.f64 	%fd12, [%r17];
	ld.shared.u32 	%r26, [%r13];
	cvt.rn.f64.u32 	%fd13, %r26;
	div.rn.f64 	%fd14, %fd12, %fd13;
	st.shared.f64 	[%r17], %fd14;
	bar.sync 	0;
	ld.global.f64 	%fd15, [%rd2];
	ld.shared.f64 	%fd16, [%r4];
	sub.f64 	%fd17, %fd15, %fd16;
	add.s32 	%r27, %r18, %r21;
	ld.shared.f64 	%fd18, [%r27];
	fma.rn.f64 	%fd19, %fd17, %fd17, %fd18;
	st.shared.f64 	[%r27], %fd19;
	bar.sync 	0;
	ld.shared.f64 	%fd20, [%r19];
	ld.shared.u32 	%r28, [%r13];
	add.s32 	%r29, %r28, -1;
	cvt.rn.f64.u32 	%fd21, %r29;
	div.rn.f64 	%fd22, %fd20, %fd21;
	sqrt.rn.f64 	%fd23, %fd22;
	st.shared.f64 	[%r19], %fd23;
	bar.sync 	0;
	ld.shared.f64 	%fd1, [%r27];
	mul.f64 	%fd24, %fd1, 0d4008000000000000;
	setp.leu.f64 	%p1, %fd17, %fd24;
	add.s64 	%rd3, %rd8, %rd12;
	@%p1 bra 	$L__BB0_2;
	mov.b64 	%rd14, 0;
	st.global.u64 	[%rd3], %rd14;
	mov.f64 	%fd61, 0d0000000000000000;
	bra.uni 	$L__BB0_6;
$L__BB0_2:
	ld.global.f64 	%fd25, [%rd2];
	ld.shared.f64 	%fd26, [%r4];
	sub.f64 	%fd27, %fd25, %fd26;
	div.rn.f64 	%fd28, %fd27, %fd1;
	mul.f64 	%fd29, %fd28, 0dBFE0000000000000;
	mul.f64 	%fd2, %fd28, %fd29;
	fma.rn.f64 	%fd30, %fd2, 0d3FF71547652B82FE, 0d4338000000000000;
	{
	.reg .b32 %temp; 
	mov.b64 	{%r5, %temp}, %fd30;
	}
	mov.f64 	%fd31, 0dC338000000000000;
	add.rn.f64 	%fd32, %fd30, %fd31;
	fma.rn.f64 	%fd33, %fd32, 0dBFE62E42FEFA39EF, %fd2;
	fma.rn.f64 	%fd34, %fd32, 0dBC7ABC9E3B39803F, %fd33;
	fma.rn.f64 	%fd35, %fd34, 0d3E5ADE1569CE2BDF, 0d3E928AF3FCA213EA;
	fma.rn.f64 	%fd36, %fd35, %fd34, 0d3EC71DEE62401315;
	fma.rn.f64 	%fd37, %fd36, %fd34, 0d3EFA01997C89EB71;
	fma.rn.f64 	%fd38, %fd37, %fd34, 0d3F2A01A014761F65;
	fma.rn.f64 	%fd39, %fd38, %fd34, 0d3F56C16C1852B7AF;
	fma.rn.f64 	%fd40, %fd39, %fd34, 0d3F81111111122322;
	fma.rn.f64 	%fd41, %fd40, %fd34, 0d3FA55555555502A1;
	fma.rn.f64 	%fd42, %fd41, %fd34, 0d3FC5555555555511;
	fma.rn.f64 	%fd43, %fd42, %fd34, 0d3FE000000000000B;
	fma.rn.f64 	%fd44, %fd43, %fd34, 0d3FF0000000000000;
	fma.rn.f64 	%fd45, %fd44, %fd34, 0d3FF0000000000000;
	{
	.reg .b32 %temp; 
	mov.b64 	{%r6, %temp}, %fd45;
	}
	{
	.reg .b32 %temp; 
	mov.b64 	{%temp, %r7}, %fd45;
	}
	shl.b32 	%r30, %r5, 20;
	add.s32 	%r31, %r30, %r7;
	mov.b64 	%fd60, {%r6, %r31};
	{
	.reg .b32 %temp; 
	mov.b64 	{%temp, %r32}, %fd2;
	}
	mov.b32 	%f2, %r32;
	abs.f32 	%f1, %f2;
	setp.lt.f32 	%p2, %f1, 0f4086232B;
	@%p2 bra 	$L__BB0_5;
	setp.lt.f64 	%p3, %fd2, 0d0000000000000000;
	add.f64 	%fd46, %fd2, 0d7FF0000000000000;
	selp.f64 	%fd60, 0d0000000000000000, %fd46, %p3;
	setp.geu.f32 	%p4, %f1, 0f40874800;
	@%p4 bra 	$L__BB0_5;
	shr.u32 	%r33, %r5, 31;
	add.s32 	%r34, %r5, %r33;
	shr.s32 	%r35, %r34, 1;
	shl.b32 	%r36, %r35, 20;
	add.s32 	%r37, %r7, %r36;
	mov.b64 	%fd47, {%r6, %r37};
	sub.s32 	%r38, %r5, %r35;
	shl.b32 	%r39, %r38, 20;
	add.s32 	%r40, %r39, 1072693248;
	mov.b32 	%r41, 0;
	mov.b64 	%fd48, {%r41, %r40};
	mul.f64 	%fd60, %fd48, %fd47;
$L__BB0_5:
	mul.f64 	%fd49, %fd1, 0d40040D931FF62705;
	div.rn.f64 	%fd61, %fd60, %fd49;
	st.global.f64 	[%rd3], %fd61;
$L__BB0_6:
	cvta.to.global.u64 	%rd15, %rd4;
	add.s32 	%r44, %r20, %r21;
	ld.shared.f64 	%fd51, [%r44];
	add.f64 	%fd52, %fd61, %fd51;
	st.shared.f64 	[%r44], %fd52;
	bar.sync 	0;
	ld.global.f64 	%fd53, [%rd2];
	ld.global.f64 	%fd54, [%rd3];
	shl.b64 	%rd16, %rd1, 3;
	add.s64 	%rd17, %rd15, %rd16;
	ld.global.f64 	%fd55, [%rd17];
	fma.rn.f64 	%fd56, %fd53, %fd54, %fd55;
	st.global.f64 	[%rd17], %fd56;
	bar.sync 	0;
	mul.wide.u32 	%rd18, %r1, 8;
	add.s64 	%rd19, %rd15, %rd18;
	ld.global.f64 	%fd57, [%rd19];
	ld.shared.f64 	%fd58, [%r2];
	div.rn.f64 	%fd59, %fd57, %fd58;
	st.global.f64 	[%rd19], %fd59;
	ret;

}


// ===== COMPILED SASS (sm_100) =====

	.target	sm_100

	.elftype	@"ET_EXEC"


//--------------------- .note.nv.tkinfo           --------------------------
	.section	.note.nv.tkinfo,"",@"SHT_NOTE"
	.sectionflags	@"SHF_NOTE_NV_TKINFO"
	.tkinfo
        /*0018*/ 	.word	0x00000002
        /*0030*/ 	.string	""
        /*0030*/ 	.string	"ptxas"
        /*0030*/ 	.string	"Cuda compilation tools, release 13.0, V13.0.88"
        /*0030*/ 	.string	"Build cuda_13.0.r13.0/compiler.36424714_0"
        /*0030*/ 	.string	"-arch sm_100 -m 64 "



//--------------------- .note.nv.cuinfo           --------------------------
	.section	.note.nv.cuinfo,"",@"SHT_NOTE"
	.sectionflags	@"SHF_NOTE_NV_CUINFO"
        /*0018*/ 	.short	0x0002
        /*001a*/ 	.short	0x0064
        /*001c*/ 	.short	0x0082
	.zero		2


//--------------------- .nv.info                  --------------------------
	.section	.nv.info,"",@"SHT_CUDA_INFO"
	.align	4


	//----- nvinfo : EIATTR_REGCOUNT
	.align		4
        /*0000*/ 	.byte	0x04, 0x2f
        /*0002*/ 	.short	(.L_1 - .L_0)
	.align		4
.L_0:
        /*0004*/ 	.word	index@(_Z4procPdS_PlS_)
        /*0008*/ 	.word	0x00000020


	//----- nvinfo : EIATTR_FRAME_SIZE
	.align		4
.L_1:
        /*000c*/ 	.byte	0x04, 0x11
        /*000e*/ 	.short	(.L_3 - .L_2)
	.align		4
.L_2:
        /*0010*/ 	.word	index@($__internal_1_$__cuda_sm20_dsqrt_rn_f64_mediumpath_v1)
        /*0014*/ 	.word	0x00000000


	//----- nvinfo : EIATTR_FRAME_SIZE
	.align		4
.L_3:
        /*0018*/ 	.byte	0x04, 0x11
        /*001a*/ 	.short	(.L_5 - .L_4)
	.align		4
.L_4:
        /*001c*/ 	.word	index@($__internal_0_$__cuda_sm20_div_rn_f64_full)
        /*0020*/ 	.word	0x00000000


	//----- nvinfo : EIATTR_FRAME_SIZE
	.align		4
.L_5:
        /*0024*/ 	.byte	0x04, 0x11
        /*0026*/ 	.short	(.L_7 - .L_6)
	.align		4
.L_6:
        /*0028*/ 	.word	index@(_Z4procPdS_PlS_)
        /*002c*/ 	.word	0x00000000


	//----- nvinfo : EIATTR_MIN_STACK_SIZE
	.align		4
.L_7:
        /*0030*/ 	.byte	0x04, 0x12
        /*0032*/ 	.short	(.L_9 - .L_8)
	.align		4
.L_8:
        /*0034*/ 	.word	index@(_Z4procPdS_PlS_)
        /*0038*/ 	.word	0x00000000
.L_9:


//--------------------- .nv.compat                --------------------------
	.section	.nv.compat,"",@"SHT_CUDA_COMPAT_INFO"
	.align	4
        /*0000*/ 	.byte	0x02, 0x09, 0x00, 0x00, 0x02, 0x02, 0x01, 0x00, 0x02, 0x05, 0x05, 0x00, 0x03, 0x07, 0x01, 0x01
        /*0010*/ 	.byte	0x02, 0x03, 0x00, 0x00, 0x02, 0x06, 0x01, 0x00, 0x04, 0x0b, 0x08, 0x00, 0x01, 0x00, 0x00, 0x00
        /*0020*/ 	.byte	0x00, 0x00, 0x00, 0x00


//--------------------- .nv.info._Z4procPdS_PlS_  --------------------------
	.section	.nv.info._Z4procPdS_PlS_,"",@"SHT_CUDA_INFO"
	.sectionflags	@""
	.align	4


	//----- nvinfo : EIATTR_CUDA_API_VERSION
	.align		4
        /*0000*/ 	.byte	0x04, 0x37
        /*0002*/ 	.short	(.L_11 - .L_10)
.L_10:
        /*0004*/ 	.word	0x00000082


	//----- nvinfo : EIATTR_KPARAM_INFO
	.align		4
.L_11:
        /*0008*/ 	.byte	0x04, 0x17
        /*000a*/ 	.short	(.L_13 - .L_12)
.L_12:
        /*000c*/ 	.word	0x00000000
        /*0010*/ 	.short	0x0003
        /*0012*/ 	.short	0x0018
        /*0014*/ 	.byte	0x00, 0xf5, 0x21, 0x00


	//----- nvinfo : EIATTR_KPARAM_INFO
	.align		4
.L_13:
        /*0018*/ 	.byte	0x04, 0x17
        /*001a*/ 	.short	(.L_15 - .L_14)
.L_14:
        /*001c*/ 	.word	0x00000000
        /*0020*/ 	.short	0x0002
        /*0022*/ 	.short	0x0010
        /*0024*/ 	.byte	0x00, 0xf5, 0x21, 0x00


	//----- nvinfo : EIATTR_KPARAM_INFO
	.align		4
.L_15:
        /*0028*/ 	.byte	0x04, 0x17
        /*002a*/ 	.short	(.L_17 - .L_16)
.L_16:
        /*002c*/ 	.word	0x00000000
        /*0030*/ 	.short	0x0001
        /*0032*/ 	.short	0x0008
        /*0034*/ 	.byte	0x00, 0xf5, 0x21, 0x00


	//----- nvinfo : EIATTR_KPARAM_INFO
	.align		4
.L_17:
        /*0038*/ 	.byte	0x04, 0x17
        /*003a*/ 	.short	(.L_19 - .L_18)
.L_18:
        /*003c*/ 	.word	0x00000000
        /*0040*/ 	.short	0x0000
        /*0042*/ 	.short	0x0000
        /*0044*/ 	.byte	0x00, 0xf5, 0x21, 0x00


	//----- nvinfo : EIATTR_SPARSE_MMA_MASK
	.align		4
.L_19:
        /*0048*/ 	.byte	0x03, 0x50
        /*004a*/ 	.short	0x0000


	//----- nvinfo : EIATTR_MAXREG_COUNT
	.align		4
        /*004c*/ 	.byte	0x03, 0x1b
        /*004e*/ 	.short	0x00ff


	//----- nvinfo : EIATTR_NUM_BARRIERS
	.align		4
        /*0050*/ 	.byte	0x02, 0x4c
        /*0052*/ 	.byte	0x01
	.zero		1


	//----- nvinfo : EIATTR_MERCURY_ISA_VERSION
	.align		4
        /*0054*/ 	.byte	0x03, 0x5f
        /*0056*/ 	.short	0x0101


	//----- nvinfo : EIATTR_VRC_CTA_INIT_COUNT
	.align		4
        /*0058*/ 	.byte	0x02, 0x4a
	.zero		1
	.zero		1


	//----- nvinfo : EIATTR_EXIT_INSTR_OFFSETS
	.align		4
        /*005c*/ 	.byte	0x04, 0x1c
        /*005e*/ 	.short	(.L_21 - .L_20)


	//   ....[0]....
.L_20:
        /*0060*/ 	.word	0x00001220


	//----- nvinfo : EIATTR_CRS_STACK_SIZE
	.align		4
.L_21:
        /*0064*/ 	.byte	0x04, 0x1e
        /*0066*/ 	.short	(.L_23 - .L_22)
.L_22:
        /*0068*/ 	.word	0x00000000


	//----- nvinfo : EIATTR_CBANK_PARAM_SIZE
	.align		4
.L_23:
        /*006c*/ 	.byte	0x03, 0x19
        /*006e*/ 	.short	0x0020


	//----- nvinfo : EIATTR_PARAM_CBANK
	.align		4
        /*0070*/ 	.byte	0x04, 0x0a
        /*0072*/ 	.short	(.L_25 - .L_24)
	.align		4
.L_24:
        /*0074*/ 	.word	index@(.nv.constant0._Z4procPdS_PlS_)
        /*0078*/ 	.short	0x0380
        /*007a*/ 	.short	0x0020


	//----- nvinfo : EIATTR_SW_WAR
	.align		4
.L_25:
        /*007c*/ 	.byte	0x04, 0x36
        /*007e*/ 	.short	(.L_27 - .L_26)
.L_26:
        /*0080*/ 	.word	0x00000008
.L_27:


//--------------------- .nv.callgraph             --------------------------
	.section	.nv.callgraph,"",@"SHT_CUDA_CALLGRAPH"
	.align	4
	.sectionentsize	8
	.align		4
        /*0000*/ 	.word	0x00000000
	.align		4
        /*0004*/ 	.word	0xffffffff
	.align		4
        /*0008*/ 	.word	0x00000000
	.align		4
        /*000c*/ 	.word	0xfffffffe
	.align		4
        /*0010*/ 	.word	0x00000000
	.align		4
        /*0014*/ 	.word	0xfffffffd
	.align		4
        /*0018*/ 	.word	0x00000000
	.align		4
        /*001c*/ 	.word	0xfffffffc


//--------------------- .text._Z4procPdS_PlS_     --------------------------
	.section	.text._Z4procPdS_PlS_,"ax",@progbits
	.align	128
        .global         _Z4procPdS_PlS_
        .type           _Z4procPdS_PlS_,@function
        .size           _Z4procPdS_PlS_,(.L_x_24 - _Z4procPdS_PlS_)
        .other          _Z4procPdS_PlS_,@"STO_CUDA_ENTRY STV_DEFAULT"
_Z4procPdS_PlS_:
.text._Z4procPdS_PlS_:
[----:B------:R-:W-:Y:S08]  /*0000*/  LDC R1, c[0x0][0x37c] ;  /* 0x0000df00ff017b82 */ /* 0x000ff00000000800 */
[----:B------:R-:W0:Y:S01]  /*0010*/  S2UR UR7, SR_CgaCtaId ;  /* 0x00000000000779c3 */ /* 0x000e220000008800 */
[----:B------:R-:W-:Y:S01]  /*0020*/  UMOV UR4, 0x400 ;  /* 0x0000040000047882 */ /* 0x000fe20000000000 */
[----:B------:R-:W1:Y:S01]  /*0030*/  S2R R2, SR_TID.X ;  /* 0x0000000000027919 */ /* 0x000e620000002100 */
[----:B------:R-:W-:-:S02]  /*0040*/  UIADD3 UR5, UPT, UPT, UR4, 0x28, URZ ;  /* 0x0000002804057890 */ /* 0x000fc4000fffe0ff */
[----:B------:R-:W-:Y:S01]  /*0050*/  UIADD3 UR6, UPT, UPT, UR4, 0x78, URZ ;  /* 0x0000007804067890 */ /* 0x000fe2000fffe0ff */
[----:B------:R-:W2:Y:S02]  /*0060*/  LDCU.64 UR14, c[0x0][0x358] ;  /* 0x00006b00ff0e77ac */ /* 0x000ea40008000a00 */
[----:B------:R-:W3:Y:S08]  /*0070*/  S2UR UR8, SR_CTAID.X ;  /* 0x00000000000879c3 */ /* 0x000ef00000002500 */
[----:B------:R-:W1:Y:S01]  /*0080*/  LDC R3, c[0x0][0x360] ;  /* 0x0000d800ff037b82 */ /* 0x000e620000000800 */
[----:B0-----:R-:W-:-:S07]  /*0090*/  ULEA UR9, UR7, UR4, 0x18 ;  /* 0x0000000407097291 */ /* 0x001fce000f8ec0ff */
[----:B------:R-:W0:Y:S01]  /*00a0*/  LDC.64 R16, c[0x0][0x390] ;  /* 0x0000e400ff107b82 */ /* 0x000e220000000a00 */
[----:B------:R-:W-:Y:S02]  /*00b0*/  UIADD3 UR4, UPT, UPT, UR4, 0xc8, URZ ;  /* 0x000000c804047890 */ /* 0x000fe4000fffe0ff */
[----:B------:R-:W-:Y:S02]  /*00c0*/  ULEA UR5, UR7, UR5, 0x18 ;  /* 0x0000000507057291 */ /* 0x000fe4000f8ec0ff */
[----:B------:R-:W-:Y:S02]  /*00d0*/  ULEA UR6, UR7, UR6, 0x18 ;  /* 0x0000000607067291 */ /* 0x000fe4000f8ec0ff */
[----:B------:R-:W-:Y:S01]  /*00e0*/  ULEA UR4, UR7, UR4, 0x18 ;  /* 0x0000000407047291 */ /* 0x000fe2000f8ec0ff */
[----:B------:R-:W4:Y:S01]  /*00f0*/  LDC.64 R14, c[0x0][0x380] ;  /* 0x0000e000ff0e7b82 */ /* 0x000f220000000a00 */
[----:B---3--:R-:W-:Y:S02]  /*0100*/  ULEA UR10, UR8, UR9, 0x2 ;  /* 0x00000009080a7291 */ /* 0x008fe4000f8e10ff */
[----:B------:R-:W-:-:S02]  /*0110*/  ULEA UR7, UR8, UR5, 0x3 ;  /* 0x0000000508077291 */ /* 0x000fc4000f8e18ff */
[----:B------:R-:W-:Y:S02]  /*0120*/  ULEA UR11, UR8, UR6, 0x3 ;  /* 0x00000006080b7291 */ /* 0x000fe4000f8e18ff */
[----:B------:R-:W-:Y:S02]  /*0130*/  ULEA UR12, UR8, UR4, 0x3 ;  /* 0x00000004080c7291 */ /* 0x000fe4000f8e18ff */
[----:B-1----:R-:W-:Y:S01]  /*0140*/  IMAD R2, R3, UR8, R2 ;  /* 0x0000000803027c24 */ /* 0x002fe2000f8e0202 */
[----:B------:R-:W-:Y:S04]  /*0150*/  STS [UR10], RZ ;  /* 0x000000ffff007988 */ /* 0x000fe8000800080a */
[----:B------:R-:W-:Y:S01]  /*0160*/  STS.64 [UR7], RZ ;  /* 0x000000ffff007988 */ /* 0x000fe20008000a07 */
[----:B0-----:R-:W-:-:S03]  /*0170*/  IMAD.WIDE R16, R2, 0x8, R16 ;  /* 0x0000000802107825 */ /* 0x001fc600078e0210 */
[----:B------:R-:W-:Y:S04]  /*0180*/  STS.64 [UR11], RZ ;  /* 0x000000ffff007988 */ /* 0x000fe80008000a0b */
[----:B------:R-:W-:Y:S01]  /*0190*/  STS.64 [UR12], RZ ;  /* 0x000000ffff007988 */ /* 0x000fe20008000a0c */
[----:B------:R-:W-:Y:S06]  /*01a0*/  BAR.SYNC.DEFER_BLOCKING 0x0 ;  /* 0x0000000000007b1d */ /* 0x000fec0000010000 */
[----:B--2---:R-:W2:Y:S01]  /*01b0*/  LDG.E.64 R16, desc[UR14][R16.64] ;  /* 0x0000000e10107981 */ /* 0x004ea2000c1e1b00 */
[----:B----4-:R-:W-:-:S05]  /*01c0*/  IMAD.WIDE R14, R2, 0x8, R14 ;  /* 0x00000008020e7825 */ /* 0x010fca00078e020e */
[----:B------:R-:W3:Y:S01]  /*01d0*/  LDG.E.64 R4, desc[UR14][R14.64] ;  /* 0x0000000e0e047981 */ /* 0x000ee2000c1e1b00 */
[----:B------:R-:W-:Y:S01]  /*01e0*/  IMAD.MOV.U32 R10, RZ, RZ, 0x1 ;  /* 0x00000001ff0a7424 */ /* 0x000fe200078e00ff */
[C---:B--2---:R-:W-:Y:S02]  /*01f0*/  LEA R3, R16.reuse, UR5, 0x3 ;  /* 0x0000000510037c11 */ /* 0x044fe4000f8e18ff */
[----:B------:R-:W-:-:S03]  /*0200*/  LEA R0, R16, UR9, 0x2 ;  /* 0x0000000910007c11 */ /* 0x000fc6000f8e10ff */
[----:B------:R-:W3:Y:S02]  /*0210*/  LDS.64 R6, [R3] ;  /* 0x0000000003067984 */ /* 0x000ee40000000a00 */
[----:B---3--:R-:W-:-:S07]  /*0220*/  DADD R4, R4, R6 ;  /* 0x0000000004047229 */ /* 0x008fce0000000006 */
[----:B------:R-:W-:Y:S04]  /*0230*/  STS.64 [R3], R4 ;  /* 0x0000000403007388 */ /* 0x000fe80000000a00 */
[----:B------:R-:W0:Y:S02]  /*0240*/  LDS R6, [R0] ;  /* 0x0000000000067984 */ /* 0x000e240000000800 */
[----:B0-----:R-:W-:-:S05]  /*0250*/  VIADD R19, R6, 0x1 ;  /* 0x0000000106137836 */ /* 0x001fca0000000000 */
[----:B------:R-:W-:Y:S01]  /*0260*/  STS [R0], R19 ;  /* 0x0000001300007388 */ /* 0x000fe20000000800 */
[----:B------:R-:W-:Y:S06]  /*0270*/  BAR.SYNC.DEFER_BLOCKING 0x0 ;  /* 0x0000000000007b1d */ /* 0x000fec0000010000 */
[----:B------:R-:W0:Y:S04]  /*0280*/  LDS R6, [UR10] ;  /* 0x0000000aff067984 */ /* 0x000e280008000800 */
[----:B------:R-:W1:Y:S01]  /*0290*/  LDS.64 R8, [UR7] ;  /* 0x00000007ff087984 */ /* 0x000e620008000a00 */
[----:B0-----:R-:W0:Y:S01]  /*02a0*/  I2F.F64.U32 R6, R6 ;  /* 0x0000000600067312 */ /* 0x001e220000201800 */
[----:B-1----:R-:W-:-:S07]  /*02b0*/  FSETP.GEU.AND P1, PT, |R9|, 6.5827683646048100446e-37, PT ;  /* 0x036000000900780b */ /* 0x002fce0003f2e200 */
[----:B0-----:R-:W0:Y:S02]  /*02c0*/  MUFU.RCP64H R11, R7 ;  /* 0x00000007000b7308 */ /* 0x001e240000001800 */
[----:B0-----:R-:W-:-:S08]  /*02d0*/  DFMA R12, -R6, R10, 1 ;  /* 0x3ff00000060c742b */ /* 0x001fd0000000010a */
[----:B------:R-:W-:-:S08]  /*02e0*/  DFMA R12, R12, R12, R12 ;  /* 0x0000000c0c0c722b */ /* 0x000fd0000000000c */
[----:B------:R-:W-:-:S08]  /*02f0*/  DFMA R12, R10, R12, R10 ;  /* 0x0000000c0a0c722b */ /* 0x000fd0000000000a */
[----:B------:R-:W-:-:S08]  /*0300*/  DFMA R4, -R6, R12, 1 ;  /* 0x3ff000000604742b */ /* 0x000fd0000000010c */
[----:B------:R-:W-:-:S08]  /*0310*/  DFMA R4, R12, R4, R12 ;  /* 0x000000040c04722b */ /* 0x000fd0000000000c */
[----:B------:R-:W-:-:S08]  /*0320*/  DMUL R10, R8, R4 ;  /* 0x00000004080a7228 */ /* 0x000fd00000000000 */
[----:B------:R-:W-:-:S08]  /*0330*/  DFMA R12, -R6, R10, R8 ;  /* 0x0000000a060c722b */ /* 0x000fd00000000108 */
[----:B------:R-:W-:-:S10]  /*0340*/  DFMA R4, R4, R12, R10 ;  /* 0x0000000c0404722b */ /* 0x000fd4000000000a */
[----:B------:R-:W-:-:S05]  /*0350*/  FFMA R0, RZ, R7, R5 ;  /* 0x00000007ff007223 */ /* 0x000fca0000000005 */
[----:B------:R-:W-:-:S13]  /*0360*/  FSETP.GT.AND P0, PT, |R0|, 1.469367938527859385e-39, PT ;  /* 0x001000000000780b */ /* 0x000fda0003f04200 */
[----:B------:R-:W-:Y:S05]  /*0370*/  @P0 BRA P1, `(.L_x_0) ;  /* 0x0000000000180947 */ /* 0x000fea0000800000 */
[----:B------:R-:W-:Y:S01]  /*0380*/  IMAD.MOV.U32 R4, RZ, RZ, R8 ;  /* 0x000000ffff047224 */ /* 0x000fe200078e0008 */
[----:B------:R-:W-:Y:S01]  /*0390*/  MOV R0, 0x3c0 ;  /* 0x000003c000007802 */ /* 0x000fe20000000f00 */
[----:B------:R-:W-:-:S07]  /*03a0*/  IMAD.MOV.U32 R5, RZ, RZ, R9 ;  /* 0x000000ffff057224 */ /* 0x000fce00078e0009 */
[----:B------:R-:W-:Y:S05]  /*03b0*/  CALL.REL.NOINC `($__internal_0_$__cuda_sm20_div_rn_f64_full) ;  /* 0x0000000c009c7944 */ /* 0x000fea0003c00000 */
[----:B------:R-:W-:Y:S02]  /*03c0*/  IMAD.MOV.U32 R4, RZ, RZ, R22 ;  /* 0x000000ffff047224 */ /* 0x000fe400078e0016 */
[----:B------:R-:W-:-:S07]  /*03d0*/  IMAD.MOV.U32 R5, RZ, RZ, R23 ;  /* 0x000000ffff057224 */ /* 0x000fce00078e0017 */
.L_x_0:
[----:B------:R0:W-:Y:S01]  /*03e0*/  STS.64 [UR7], R4 ;  /* 0x00000004ff007988 */ /* 0x0001e20008000a07 */
[----:B------:R-:W-:Y:S06]  /*03f0*/  BAR.SYNC.DEFER_BLOCKING 0x0 ;  /* 0x0000000000007b1d */ /* 0x000fec0000010000 */
[----:B------:R-:W2:Y:S01]  /*0400*/  LDG.E.64 R12, desc[UR14][R14.64] ;  /* 0x0000000e0e0c7981 */ /* 0x000ea2000c1e1b00 */
[----:B------:R-:W-:Y:S02]  /*0410*/  LEA R10, R16, UR6, 0x3 ;  /* 0x00000006100a7c11 */ /* 0x000fe4000f8e18ff */
[----:B0-----:R-:W-:Y:S01]  /*0420*/  MOV R4, 0x1 ;  /* 0x0000000100047802 */ /* 0x001fe20000000f00 */
[----:B------:R-:W2:Y:S04]  /*0430*/  LDS.64 R6, [R3] ;  /* 0x0000000003067984 */ /* 0x000ea80000000a00 */
[----:B------:R-:W0:Y:S01]  /*0440*/  LDS.64 R8, [R10] ;  /* 0x000000000a087984 */ /* 0x000e220000000a00 */
[----:B--2---:R-:W-:-:S08]  /*0450*/  DADD R12, R12, -R6 ;  /* 0x000000000c0c7229 */ /* 0x004fd00000000806 */
[----:B0-----:R-:W-:-:S07]  /*0460*/  DFMA R18, R12, R12, R8 ;  /* 0x0000000c0c12722b */ /* 0x001fce0000000008 */
[----:B------:R-:W-:Y:S01]  /*0470*/  STS.64 [R10], R18 ;  /* 0x000000120a007388 */ /* 0x000fe20000000a00 */
[----:B------:R-:W-:Y:S06]  /*0480*/  BAR.SYNC.DEFER_BLOCKING 0x0 ;  /* 0x0000000000007b1d */ /* 0x000fec0000010000 */
[----:B------:R-:W0:Y:S04]  /*0490*/  LDS R0, [UR10] ;  /* 0x0000000aff007984 */ /* 0x000e280008000800 */
[----:B------:R-:W1:Y:S01]  /*04a0*/  LDS.64 R8, [UR11] ;  /* 0x0000000bff087984 */ /* 0x000e620008000a00 */
[----:B0-----:R-:W-:-:S04]  /*04b0*/  VIADD R0, R0, 0xffffffff ;  /* 0xffffffff00007836 */ /* 0x001fc80000000000 */
[----:B------:R-:W0:Y:S01]  /*04c0*/  I2F.F64.U32 R6, R0 ;  /* 0x0000000000067312 */ /* 0x000e220000201800 */
        /* <DEDUP_REMOVED lines=19> */
.L_x_1:
[----:B------:R-:W0:Y:S01]  /*0600*/  MUFU.RSQ64H R19, R5 ;  /* 0x0000000500137308 */ /* 0x000e220000001c00 */
[----:B------:R-:W-:Y:S01]  /*0610*/  VIADD R18, R5, 0xfcb00000 ;  /* 0xfcb0000005127836 */ /* 0x000fe20000000000 */
[----:B------:R-:W-:Y:S01]  /*0620*/  MOV R23, 0x3fd80000 ;  /* 0x3fd8000000177802 */ /* 0x000fe20000000f00 */
[----:B------:R-:W-:Y:S01]  /*0630*/  IMAD.MOV.U32 R22, RZ, RZ, 0x0 ;  /* 0x00000000ff167424 */ /* 0x000fe200078e00ff */
[----:B------:R-:W-:Y:S02]  /*0640*/  BSSY.RECONVERGENT B0, `(.L_x_2) ;  /* 0x000000f000007945 */ /* 0x000fe40003800200 */
[----:B------:R-:W-:Y:S01]  /*0650*/  ISETP.GE.U32.AND P0, PT, R18, 0x7ca00000, PT ;  /* 0x7ca000001200780c */ /* 0x000fe20003f06070 */
[----:B0-----:R-:W-:-:S08]  /*0660*/  DMUL R6, R18, R18 ;  /* 0x0000001212067228 */ /* 0x001fd00000000000 */
[----:B------:R-:W-:-:S08]  /*0670*/  DFMA R6, -R6, R4, 1 ;  /* 0x3ff000000606742b */ /* 0x000fd00000000104 */
[----:B------:R-:W-:Y:S02]  /*0680*/  DFMA R22, R6, R22, 0.5 ;  /* 0x3fe000000616742b */ /* 0x000fe40000000016 */
[----:B------:R-:W-:-:S08]  /*0690*/  DMUL R6, R18, R6 ;  /* 0x0000000612067228 */ /* 0x000fd00000000000 */
[----:B------:R-:W-:-:S08]  /*06a0*/  DFMA R22, R22, R6, R18 ;  /* 0x000000061616722b */ /* 0x000fd00000000012 */
[----:B------:R-:W-:Y:S02]  /*06b0*/  DMUL R8, R22, R4 ;  /* 0x0000000416087228 */ /* 0x000fe40000000000 */
[----:B------:R-:W-:Y:S02]  /*06c0*/  VIADD R21, R23, 0xfff00000 ;  /* 0xfff0000017157836 */ /* 0x000fe40000000000 */
[----:B------:R-:W-:-:S04]  /*06d0*/  IMAD.MOV.U32 R20, RZ, RZ, R22 ;  /* 0x000000ffff147224 */ /* 0x000fc800078e0016 */
[----:B------:R-:W-:-:S08]  /*06e0*/  DFMA R6, R8, -R8, R4 ;  /* 0x800000080806722b */ /* 0x000fd00000000004 */
[----:B------:R-:W-:Y:S01]  /*06f0*/  DFMA R24, R6, R20, R8 ;  /* 0x000000140618722b */ /* 0x000fe20000000008 */
[----:B------:R-:W-:Y:S10]  /*0700*/  @!P0 BRA `(.L_x_3) ;  /* 0x0000000000088947 */ /* 0x000ff40003800000 */
[----:B------:R-:W-:-:S07]  /*0710*/  MOV R0, 0x730 ;  /* 0x0000073000007802 */ /* 0x000fce0000000f00 */
[----:B------:R-:W-:Y:S05]  /*0720*/  CALL.REL.NOINC `($__internal_1_$__cuda_sm20_dsqrt_rn_f64_mediumpath_v1) ;  /* 0x00000010002c7944 */ /* 0x000fea0003c00000 */
.L_x_3:
[----:B------:R-:W-:Y:S05]  /*0730*/  BSYNC.RECONVERGENT B0 ;  /* 0x0000000000007941 */ /* 0x000fea0003800200 */
.L_x_2:
[----:B------:R-:W-:Y:S01]  /*0740*/  STS.64 [UR11], R24 ;  /* 0x00000018ff007988 */ /* 0x000fe20008000a0b */
[----:B------:R-:W0:Y:S01]  /*0750*/  LDC.64 R6, c[0x0][0x388] ;  /* 0x0000e200ff067b82 */ /* 0x000e220000000a00 */
[----:B------:R-:W-:Y:S07]  /*0760*/  BSSY.RECONVERGENT B0, `(.L_x_4) ;  /* 0x0000082000007945 */ /* 0x000fee0003800200 */
[----:B------:R-:W-:Y:S06]  /*0770*/  BAR.SYNC.DEFER_BLOCKING 0x0 ;  /* 0x0000000000007b1d */ /* 0x000fec0000010000 */
[----:B------:R-:W1:Y:S02]  /*0780*/  LDS.64 R10, [R10] ;  /* 0x000000000a0a7984 */ /* 0x000e640000000a00 */
[----:B-1----:R-:W-:-:S08]  /*0790*/  DMUL R4, R10, 3 ;  /* 0x400800000a047828 */ /* 0x002fd00000000000 */
[----:B------:R-:W-:Y:S01]  /*07a0*/  DSETP.GT.AND P0, PT, R12, R4, PT ;  /* 0x000000040c00722a */ /* 0x000fe20003f04000 */
[----:B0-----:R-:W-:-:S13]  /*07b0*/  IMAD.WIDE R12, R2, 0x8, R6 ;  /* 0x00000008020c7825 */ /* 0x001fda00078e0206 */
[----:B------:R0:W-:Y:S01]  /*07c0*/  @P0 STG.E.64 desc[UR14][R12.64], RZ ;  /* 0x000000ff0c000986 */ /* 0x0001e2000c101b0e */
[----:B------:R-:W-:Y:S01]  /*07d0*/  @P0 CS2R R4, SRZ ;  /* 0x0000000000040805 */ /* 0x000fe2000001ff00 */
[----:B------:R-:W-:Y:S06]  /*07e0*/  @P0 BRA `(.L_x_5) ;  /* 0x0000000400e40947 */ /* 0x000fec0003800000 */
[----:B------:R-:W2:Y:S01]  /*07f0*/  LDG.E.64 R4, desc[UR14][R14.64] ;  /* 0x0000000e0e047981 */ /* 0x000ea2000c1e1b00 */
[----:B------:R-:W1:Y:S01]  /*0800*/  MUFU.RCP64H R7, R11 ;  /* 0x0000000b00077308 */ /* 0x000e620000001800 */
[----:B------:R-:W-:Y:S01]  /*0810*/  IMAD.MOV.U32 R6, RZ, RZ, 0x1 ;  /* 0x00000001ff067424 */ /* 0x000fe200078e00ff */
[----:B------:R-:W-:Y:S01]  /*0820*/  BSSY.RECONVERGENT B1, `(.L_x_6) ;  /* 0x0000017000017945 */ /* 0x000fe20003800200 */
[----:B------:R-:W2:Y:S04]  /*0830*/  LDS.64 R2, [R3] ;  /* 0x0000000003027984 */ /* 0x000ea80000000a00 */
[----:B-1----:R-:W-:-:S08]  /*0840*/  DFMA R8, -R10, R6, 1 ;  /* 0x3ff000000a08742b */ /* 0x002fd00000000106 */
[----:B------:R-:W-:-:S08]  /*0850*/  DFMA R8, R8, R8, R8 ;  /* 0x000000080808722b */ /* 0x000fd00000000008 */
[----:B------:R-:W-:-:S08]  /*0860*/  DFMA R8, R6, R8, R6 ;  /* 0x000000080608722b */ /* 0x000fd00000000006 */
[----:B------:R-:W-:-:S08]  /*0870*/  DFMA R18, -R10, R8, 1 ;  /* 0x3ff000000a12742b */ /* 0x000fd00000000108 */
[----:B------:R-:W-:Y:S02]  /*0880*/  DFMA R18, R8, R18, R8 ;  /* 0x000000120812722b */ /* 0x000fe40000000008 */
[----:B--2---:R-:W-:-:S08]  /*0890*/  DADD R6, R4, -R2 ;  /* 0x0000000004067229 */ /* 0x004fd00000000802 */
[----:B------:R-:W-:Y:S02]  /*08a0*/  DMUL R4, R6, R18 ;  /* 0x0000001206047228 */ /* 0x000fe40000000000 */
[----:B------:R-:W-:-:S06]  /*08b0*/  FSETP.GEU.AND P1, PT, |R7|, 6.5827683646048100446e-37, PT ;  /* 0x036000000700780b */ /* 0x000fcc0003f2e200 */
[----:B------:R-:W-:-:S08]  /*08c0*/  DFMA R8, -R10, R4, R6 ;  /* 0x000000040a08722b */ /* 0x000fd00000000106 */
[----:B------:R-:W-:-:S10]  /*08d0*/  DFMA R4, R18, R8, R4 ;  /* 0x000000081204722b */ /* 0x000fd40000000004 */
[----:B------:R-:W-:-:S05]  /*08e0*/  FFMA R0, RZ, R11, R5 ;  /* 0x0000000bff007223 */ /* 0x000fca0000000005 */
[----:B------:R-:W-:-:S13]  /*08f0*/  FSETP.GT.AND P0, PT, |R0|, 1.469367938527859385e-39, PT ;  /* 0x001000000000780b */ /* 0x000fda0003f04200 */
[----:B------:R-:W-:Y:S05]  /*0900*/  @P0 BRA P1, `(.L_x_7) ;  /* 0x0000000000200947 */ /* 0x000fea0000800000 */
[----:B------:R-:W-:Y:S01]  /*0910*/  IMAD.MOV.U32 R4, RZ, RZ, R6 ;  /* 0x000000ffff047224 */ /* 0x000fe200078e0006 */
[----:B------:R-:W-:Y:S01]  /*0920*/  MOV R0, 0x970 ;  /* 0x0000097000007802 */ /* 0x000fe20000000f00 */
[----:B------:R-:W-:Y:S01]  /*0930*/  IMAD.MOV.U32 R5, RZ, RZ, R7 ;  /* 0x000000ffff057224 */ /* 0x000fe200078e0007 */
[----:B------:R-:W-:Y:S01]  /*0940*/  MOV R7, R11 ;  /* 0x0000000b00077202 */ /* 0x000fe20000000f00 */
[----:B------:R-:W-:-:S07]  /*0950*/  IMAD.MOV.U32 R6, RZ, RZ, R10 ;  /* 0x000000ffff067224 */ /* 0x000fce00078e000a */
[----:B0-----:R-:W-:Y:S05]  /*0960*/  CALL.REL.NOINC `($__internal_0_$__cuda_sm20_div_rn_f64_full) ;  /* 0x0000000800307944 */ /* 0x001fea0003c00000 */
[----:B------:R-:W-:Y:S02]  /*0970*/  IMAD.MOV.U32 R4, RZ, RZ, R22 ;  /* 0x000000ffff047224 */ /* 0x000fe400078e0016 */
[----:B------:R-:W-:-:S07]  /*0980*/  IMAD.MOV.U32 R5, RZ, RZ, R23 ;  /* 0x000000ffff057224 */ /* 0x000fce00078e0017 */
.L_x_7:
[----:B------:R-:W-:Y:S05]  /*0990*/  BSYNC.RECONVERGENT B1 ;  /* 0x0000000000017941 */ /* 0x000fea0003800200 */
.L_x_6:
[----:B------:R-:W-:Y:S01]  /*09a0*/  DMUL R2, R4, -0.5 ;  /* 0xbfe0000004027828 */ /* 0x000fe20000000000 */
[----:B------:R-:W-:Y:S01]  /*09b0*/  UMOV UR6, 0xfefa39ef ;  /* 0xfefa39ef00067882 */ /* 0x000fe20000000000 */
[----:B------:R-:W-:Y:S01]  /*09c0*/  UMOV UR7, 0x3fe62e42 ;  /* 0x3fe62e4200077882 */ /* 0x000fe20000000000 */
[----:B------:R-:W-:Y:S05]  /*09d0*/  BSSY.RECONVERGENT B1, `(.L_x_8) ;  /* 0x000003a000017945 */ /* 0x000fea0003800200 */
[----:B------:R-:W-:Y:S01]  /*09e0*/  DMUL R4, R2, R4 ;  /* 0x0000000402047228 */ /* 0x000fe20000000000 */
[----:B------:R-:W-:Y:S02]  /*09f0*/  IMAD.MOV.U32 R2, RZ, RZ, 0x652b82fe ;  /* 0x652b82feff027424 */ /* 0x000fe400078e00ff */
[----:B------:R-:W-:-:S06]  /*0a00*/  IMAD.MOV.U32 R3, RZ, RZ, 0x3ff71547 ;  /* 0x3ff71547ff037424 */ /* 0x000fcc00078e00ff */
[----:B------:R-:W-:Y:S01]  /*0a10*/  DFMA R2, R4, R2, 6.75539944105574400000e+15 ;  /* 0x433800000402742b */ /* 0x000fe20000000002 */
[----:B------:R-:W-:-:S07]  /*0a20*/  FSETP.GEU.AND P0, PT, |R5|, 4.1917929649353027344, PT ;  /* 0x4086232b0500780b */ /* 0x000fce0003f0e200 */
[----:B------:R-:W-:-:S08]  /*0a30*/  DADD R6, R2, -6.75539944105574400000e+15 ;  /* 0xc338000002067429 */ /* 0x000fd00000000000 */
[----:B------:R-:W-:Y:S01]  /*0a40*/  DFMA R8, R6, -UR6, R4 ;  /* 0x8000000606087c2b */ /* 0x000fe20008000004 */
[----:B------:R-:W-:Y:S01]  /*0a50*/  UMOV UR6, 0x3b39803f ;  /* 0x3b39803f00067882 */ /* 0x000fe20000000000 */
[----:B------:R-:W-:-:S06]  /*0a60*/  UMOV UR7, 0x3c7abc9e ;  /* 0x3c7abc9e00077882 */ /* 0x000fcc0000000000 */
[----:B------:R-:W-:Y:S01]  /*0a70*/  DFMA R6, R6, -UR6, R8 ;  /* 0x8000000606067c2b */ /* 0x000fe20008000008 */
[----:B------:R-:W-:Y:S01]  /*0a80*/  UMOV UR6, 0x69ce2bdf ;  /* 0x69ce2bdf00067882 */ /* 0x000fe20000000000 */
[----:B------:R-:W-:Y:S01]  /*0a90*/  IMAD.MOV.U32 R8, RZ, RZ, -0x35dec16 ;  /* 0xfca213eaff087424 */ /* 0x000fe200078e00ff */
[----:B------:R-:W-:Y:S01]  /*0aa0*/  UMOV UR7, 0x3e5ade15 ;  /* 0x3e5ade1500077882 */ /* 0x000fe20000000000 */
[----:B------:R-:W-:-:S06]  /*0ab0*/  IMAD.MOV.U32 R9, RZ, RZ, 0x3e928af3 ;  /* 0x3e928af3ff097424 */ /* 0x000fcc00078e00ff */
[----:B------:R-:W-:Y:S01]  /*0ac0*/  DFMA R8, R6, UR6, R8 ;  /* 0x0000000606087c2b */ /* 0x000fe20008000008 */
[----:B------:R-:W-:Y:S01]  /*0ad0*/  UMOV UR6, 0x62401315 ;  /* 0x6240131500067882 */ /* 0x000fe20000000000 */
[----:B------:R-:W-:-:S06]  /*0ae0*/  UMOV UR7, 0x3ec71dee ;  /* 0x3ec71dee00077882 */ /* 0x000fcc0000000000 */
[----:B------:R-:W-:Y:S01]  /*0af0*/  DFMA R8, R6, R8, UR6 ;  /* 0x0000000606087e2b */ /* 0x000fe20008000008 */
        /* <DEDUP_REMOVED lines=20> */
[----:B------:R-:W-:-:S08]  /*0c40*/  DFMA R8, R6, R8, UR6 ;  /* 0x0000000606087e2b */ /* 0x000fd00008000008 */
[----:B------:R-:W-:-:S08]  /*0c50*/  DFMA R8, R6, R8, 1 ;  /* 0x3ff000000608742b */ /* 0x000fd00000000008 */
[----:B------:R-:W-:-:S10]  /*0c60*/  DFMA R8, R6, R8, 1 ;  /* 0x3ff000000608742b */ /* 0x000fd40000000008 */
[----:B------:R-:W-:Y:S01]  /*0c70*/  LEA R7, R2, R9, 0x14 ;  /* 0x0000000902077211 */ /* 0x000fe200078ea0ff */
[----:B------:R-:W-:Y:S01]  /*0c80*/  IMAD.MOV.U32 R6, RZ, RZ, R8 ;  /* 0x000000ffff067224 */ /* 0x000fe200078e0008 */
[----:B------:R-:W-:Y:S06]  /*0c90*/  @!P0 BRA `(.L_x_9) ;  /* 0x0000000000348947 */ /* 0x000fec0003800000 */
[----:B------:R-:W-:Y:S01]  /*0ca0*/  FSETP.GEU.AND P1, PT, |R5|, 4.2275390625, PT ;  /* 0x408748000500780b */ /* 0x000fe20003f2e200 */
[C---:B------:R-:W-:Y:S02]  /*0cb0*/  DADD R6, R4.reuse, +INF ;  /* 0x7ff0000004067429 */ /* 0x040fe40000000000 */
[----:B------:R-:W-:-:S08]  /*0cc0*/  DSETP.GEU.AND P0, PT, R4, RZ, PT ;  /* 0x000000ff0400722a */ /* 0x000fd00003f0e000 */
[----:B------:R-:W-:Y:S02]  /*0cd0*/  FSEL R6, R6, RZ, P0 ;  /* 0x000000ff06067208 */ /* 0x000fe40000000000 */
[----:B------:R-:W-:Y:S01]  /*0ce0*/  @!P1 LEA.HI R0, R2, R2, RZ, 0x1 ;  /* 0x0000000202009211 */ /* 0x000fe200078f08ff */
[----:B------:R-:W-:Y:S01]  /*0cf0*/  @!P1 IMAD.MOV.U32 R4, RZ, RZ, RZ ;  /* 0x000000ffff049224 */ /* 0x000fe200078e00ff */
[----:B------:R-:W-:Y:S02]  /*0d00*/  FSEL R7, R7, RZ, P0 ;  /* 0x000000ff07077208 */ /* 0x000fe40000000000 */
[----:B------:R-:W-:-:S05]  /*0d10*/  @!P1 SHF.R.S32.HI R3, RZ, 0x1, R0 ;  /* 0x00000001ff039819 */ /* 0x000fca0000011400 */
[----:B------:R-:W-:Y:S02]  /*0d20*/  @!P1 IMAD.IADD R2, R2, 0x1, -R3 ;  /* 0x0000000102029824 */ /* 0x000fe400078e0a03 */
[----:B------:R-:W-:-:S03]  /*0d30*/  @!P1 IMAD R3, R3, 0x100000, R9 ;  /* 0x0010000003039824 */ /* 0x000fc600078e0209 */
[----:B------:R-:W-:Y:S01]  /*0d40*/  @!P1 LEA R5, R2, 0x3ff00000, 0x14 ;  /* 0x3ff0000002059811 */ /* 0x000fe200078ea0ff */
[----:B------:R-:W-:-:S06]  /*0d50*/  @!P1 IMAD.MOV.U32 R2, RZ, RZ, R8 ;  /* 0x000000ffff029224 */ /* 0x000fcc00078e0008 */
[----:B------:R-:W-:-:S11]  /*0d60*/  @!P1 DMUL R6, R2, R4 ;  /* 0x0000000402069228 */ /* 0x000fd60000000000 */
.L_x_9:
[----:B------:R-:W-:Y:S05]  /*0d70*/  BSYNC.RECONVERGENT B1 ;  /* 0x0000000000017941 */ /* 0x000fea0003800200 */
.L_x_8:
[----:B------:R-:W-:Y:S01]  /*0d80*/  UMOV UR6, 0x1ff62705 ;  /* 0x1ff6270500067882 */ /* 0x000fe20000000000 */
[----:B------:R-:W-:Y:S01]  /*0d90*/  UMOV UR7, 0x40040d93 ;  /* 0x40040d9300077882 */ /* 0x000fe20000000000 */
[----:B------:R-:W-:Y:S01]  /*0da0*/  IMAD.MOV.U32 R2, RZ, RZ, 0x1 ;  /* 0x00000001ff027424 */ /* 0x000fe200078e00ff */
[----:B------:R-:W-:Y:S01]  /*0db0*/  DMUL R10, R10, UR6 ;  /* 0x000000060a0a7c28 */ /* 0x000fe20008000000 */
[----:B------:R-:W-:Y:S01]  /*0dc0*/  MOV R8, R6 ;  /* 0x0000000600087202 */ /* 0x000fe20000000f00 */
[----:B------:R-:W-:Y:S01]  /*0dd0*/  IMAD.MOV.U32 R9, RZ, RZ, R7 ;  /* 0x000000ffff097224 */ /* 0x000fe200078e0007 */
[----:B------:R-:W-:Y:S01]  /*0de0*/  FSETP.GEU.AND P1, PT, |R7|, 6.5827683646048100446e-37, PT ;  /* 0x036000000700780b */ /* 0x000fe20003f2e200 */
[----:B------:R-:W-:Y:S02]  /*0df0*/  BSSY.RECONVERGENT B1, `(.L_x_10) ;  /* 0x0000015000017945 */ /* 0x000fe40003800200 */
[----:B------:R-:W1:Y:S02]  /*0e00*/  MUFU.RCP64H R3, R11 ;  /* 0x0000000b00037308 */ /* 0x000e640000001800 */
[----:B-1----:R-:W-:-:S08]  /*0e10*/  DFMA R4, -R10, R2, 1 ;  /* 0x3ff000000a04742b */ /* 0x002fd00000000102 */
        /* <DEDUP_REMOVED lines=12> */
[----:B------:R-:W-:Y:S02]  /*0ee0*/  IMAD.MOV.U32 R5, RZ, RZ, R7 ;  /* 0x000000ffff057224 */ /* 0x000fe400078e0007 */
[----:B------:R-:W-:Y:S02]  /*0ef0*/  IMAD.MOV.U32 R6, RZ, RZ, R10 ;  /* 0x000000ffff067224 */ /* 0x000fe400078e000a */
[----:B------:R-:W-:-:S07]  /*0f00*/  IMAD.MOV.U32 R7, RZ, RZ, R11 ;  /* 0x000000ffff077224 */ /* 0x000fce00078e000b */
[----:B0-----:R-:W-:Y:S05]  /*0f10*/  CALL.REL.NOINC `($__internal_0_$__cuda_sm20_div_rn_f64_full) ;  /* 0x0000000000c47944 */ /* 0x001fea0003c00000 */
[----:B------:R-:W-:Y:S01]  /*0f20*/  IMAD.MOV.U32 R2, RZ, RZ, R22 ;  /* 0x000000ffff027224 */ /* 0x000fe200078e0016 */
[----:B------:R-:W-:-:S07]  /*0f30*/  MOV R3, R23 ;  /* 0x0000001700037202 */ /* 0x000fce0000000f00 */
.L_x_11:
[----:B------:R-:W-:Y:S05]  /*0f40*/  BSYNC.RECONVERGENT B1 ;  /* 0x0000000000017941 */ /* 0x000fea0003800200 */
.L_x_10:
[----:B------:R1:W-:Y:S01]  /*0f50*/  STG.E.64 desc[UR14][R12.64], R2 ;  /* 0x000000020c007986 */ /* 0x0003e2000c101b0e */
[----:B------:R-:W-:Y:S02]  /*0f60*/  IMAD.MOV.U32 R4, RZ, RZ, R2 ;  /* 0x000000ffff047224 */ /* 0x000fe400078e0002 */
[----:B------:R-:W-:-:S07]  /*0f70*/  IMAD.MOV.U32 R5, RZ, RZ, R3 ;  /* 0x000000ffff057224 */ /* 0x000fce00078e0003 */
.L_x_5:
[----:B------:R-:W-:Y:S05]  /*0f80*/  BSYNC.RECONVERGENT B0 ;  /* 0x0000000000007941 */ /* 0x000fea0003800200 */
.L_x_4:
[C---:B------:R-:W-:Y:S01]  /*0f90*/  LEA R7, R16.reuse, UR4, 0x3 ;  /* 0x0000000410077c11 */ /* 0x040fe2000f8e18ff */
[----:B------:R-:W2:Y:S04]  /*0fa0*/  LDCU.64 UR4, c[0x0][0x398] ;  /* 0x00007300ff0477ac */ /* 0x000ea80008000a00 */
[----:B-1----:R-:W1:Y:S01]  /*0fb0*/  LDS.64 R2, [R7] ;  /* 0x0000000007027984 */ /* 0x002e620000000a00 */
[----:B--2---:R-:W-:-:S04]  /*0fc0*/  LEA R8, P0, R16, UR4, 0x3 ;  /* 0x0000000410087c11 */ /* 0x004fc8000f8018ff */
[----:B------:R-:W-:Y:S01]  /*0fd0*/  LEA.HI.X R9, R16, UR5, R17, 0x3, P0 ;  /* 0x0000000510097c11 */ /* 0x000fe200080f1c11 */
[----:B------:R-:W2:Y:S01]  /*0fe0*/  LDCU.64 UR4, c[0x0][0x398] ;  /* 0x00007300ff0477ac */ /* 0x000ea20008000a00 */
[----:B-1----:R-:W-:-:S07]  /*0ff0*/  DADD R2, R2, R4 ;  /* 0x0000000002027229 */ /* 0x002fce0000000004 */
[----:B------:R1:W-:Y:S01]  /*1000*/  STS.64 [R7], R2 ;  /* 0x0000000207007388 */ /* 0x0003e20000000a00 */
[----:B------:R-:W-:Y:S06]  /*1010*/  BAR.SYNC.DEFER_BLOCKING 0x0 ;  /* 0x0000000000007b1d */ /* 0x000fec0000010000 */
[----:B------:R-:W3:Y:S04]  /*1020*/  LDG.E.64 R14, desc[UR14][R14.64] ;  /* 0x0000000e0e0e7981 */ /* 0x000ee8000c1e1b00 */
[----:B0-----:R-:W3:Y:S04]  /*1030*/  LDG.E.64 R12, desc[UR14][R12.64] ;  /* 0x0000000e0c0c7981 */ /* 0x001ee8000c1e1b00 */
[----:B------:R-:W3:Y:S01]  /*1040*/  LDG.E.64 R4, desc[UR14][R8.64] ;  /* 0x0000000e08047981 */ /* 0x000ee2000c1e1b00 */
[----:B--2---:R-:W-:-:S06]  /*1050*/  UIMAD.WIDE.U32 UR4, UR8, 0x8, UR4 ;  /* 0x00000008080478a5 */ /* 0x004fcc000f8e0004 */
[----:B------:R-:W-:Y:S02]  /*1060*/  IMAD.U32 R16, RZ, RZ, UR4 ;  /* 0x00000004ff107e24 */ /* 0x000fe4000f8e00ff */
[----:B------:R-:W-:Y:S02]  /*1070*/  IMAD.U32 R17, RZ, RZ, UR5 ;  /* 0x00000005ff117e24 */ /* 0x000fe4000f8e00ff */
[----:B-1----:R-:W-:Y:S01]  /*1080*/  IMAD.MOV.U32 R2, RZ, RZ, 0x1 ;  /* 0x00000001ff027424 */ /* 0x002fe200078e00ff */
[----:B---3--:R-:W-:-:S07]  /*1090*/  DFMA R4, R14, R12, R4 ;  /* 0x0000000c0e04722b */ /* 0x008fce0000000004 */
[----:B------:R0:W-:Y:S01]  /*10a0*/  STG.E.64 desc[UR14][R8.64], R4 ;  /* 0x0000000408007986 */ /* 0x0001e2000c101b0e */
[----:B------:R-:W-:Y:S06]  /*10b0*/  BAR.SYNC.DEFER_BLOCKING 0x0 ;  /* 0x0000000000007b1d */ /* 0x000fec0000010000 */
[----:B0-----:R-:W2:Y:S04]  /*10c0*/  LDG.E.64 R4, desc[UR14][R16.64] ;  /* 0x0000000e10047981 */ /* 0x001ea8000c1e1b00 */
[----:B------:R-:W0:Y:S02]  /*10d0*/  LDS.64 R6, [UR12] ;  /* 0x0000000cff067984 */ /* 0x000e240008000a00 */
[----:B0-----:R-:W0:Y:S02]  /*10e0*/  MUFU.RCP64H R3, R7 ;  /* 0x0000000700037308 */ /* 0x001e240000001800 */
[----:B0-----:R-:W-:-:S08]  /*10f0*/  DFMA R10, -R6, R2, 1 ;  /* 0x3ff00000060a742b */ /* 0x001fd00000000102 */
[----:B------:R-:W-:-:S08]  /*1100*/  DFMA R10, R10, R10, R10 ;  /* 0x0000000a0a0a722b */ /* 0x000fd0000000000a */
[----:B------:R-:W-:-:S08]  /*1110*/  DFMA R10, R2, R10, R2 ;  /* 0x0000000a020a722b */ /* 0x000fd00000000002 */
[----:B------:R-:W-:-:S08]  /*1120*/  DFMA R2, -R6, R10, 1 ;  /* 0x3ff000000602742b */ /* 0x000fd0000000010a */
[----:B------:R-:W-:-:S08]  /*1130*/  DFMA R2, R10, R2, R10 ;  /* 0x000000020a02722b */ /* 0x000fd0000000000a */
[----:B--2---:R-:W-:Y:S01]  /*1140*/  DMUL R8, R4, R2 ;  /* 0x0000000204087228 */ /* 0x004fe20000000000 */
[----:B------:R-:W-:-:S07]  /*1150*/  FSETP.GEU.AND P1, PT, |R5|, 6.5827683646048100446e-37, PT ;  /* 0x036000000500780b */ /* 0x000fce0003f2e200 */
[----:B------:R-:W-:-:S08]  /*1160*/  DFMA R10, -R6, R8, R4 ;  /* 0x00000008060a722b */ /* 0x000fd00000000104 */
[----:B------:R-:W-:-:S10]  /*1170*/  DFMA R2, R2, R10, R8 ;  /* 0x0000000a0202722b */ /* 0x000fd40000000008 */
[----:B------:R-:W-:-:S05]  /*1180*/  FFMA R0, RZ, R7, R3 ;  /* 0x00000007ff007223 */ /* 0x000fca0000000003 */
[----:B------:R-:W-:-:S13]  /*1190*/  FSETP.GT.AND P0, PT, |R0|, 1.469367938527859385e-39, PT ;  /* 0x001000000000780b */ /* 0x000fda0003f04200 */
[----:B------:R-:W-:Y:S05]  /*11a0*/  @P0 BRA P1, `(.L_x_12) ;  /* 0x0000000000100947 */ /* 0x000fea0000800000 */
[----:B------:R-:W-:-:S07]  /*11b0*/  MOV R0, 0x11d0 ;  /* 0x000011d000007802 */ /* 0x000fce0000000f00 */
[----:B------:R-:W-:Y:S05]  /*11c0*/  CALL.REL.NOINC `($__internal_0_$__cuda_sm20_div_rn_f64_full) ;  /* 0x0000000000187944 */ /* 0x000fea0003c00000 */
[----:B------:R-:W-:Y:S01]  /*11d0*/  IMAD.MOV.U32 R2, RZ, RZ, R22 ;  /* 0x000000ffff027224 */ /* 0x000fe200078e0016 */
[----:B------:R-:W-:-:S07]  /*11e0*/  MOV R3, R23 ;  /* 0x0000001700037202 */ /* 0x000fce0000000f00 */
.L_x_12:
[----:B------:R-:W-:Y:S02]  /*11f0*/  IMAD.U32 R4, RZ, RZ, UR4 ;  /* 0x00000004ff047e24 */ /* 0x000fe4000f8e00ff */
[----:B------:R-:W-:-:S05]  /*1200*/  IMAD.U32 R5, RZ, RZ, UR5 ;  /* 0x00000005ff057e24 */ /* 0x000fca000f8e00ff */
[----:B------:R-:W-:Y:S01]  /*1210*/  STG.E.64 desc[UR14][R4.64], R2 ;  /* 0x0000000204007986 */ /* 0x000fe2000c101b0e */
[----:B------:R-:W-:Y:S05]  /*1220*/  EXIT ;  /* 0x000000000000794d */ /* 0x000fea0003800000 */
        .weak           $__internal_0_$__cuda_sm20_div_rn_f64_full
        .type           $__internal_0_$__cuda_sm20_div_rn_f64_full,@function
        .size           $__internal_0_$__cuda_sm20_div_rn_f64_full,($__internal_1_$__cuda_sm20_dsqrt_rn_f64_mediumpath_v1 - $__internal_0_$__cuda_sm20_div_rn_f64_full)
$__internal_0_$__cuda_sm20_div_rn_f64_full:
[C---:B------:R-:W-:Y:S01]  /*1230*/  FSETP.GEU.AND P0, PT, |R7|.reuse, 1.469367938527859385e-39, PT ;  /* 0x001000000700780b */ /* 0x040fe20003f0e200 */
[----:B------:R-:W-:Y:S01]  /*1240*/  IMAD.MOV.U32 R18, RZ, RZ, 0x1 ;  /* 0x00000001ff127424 */ /* 0x000fe200078e00ff */
[----:B------:R-:W-:Y:S01]  /*1250*/  LOP3.LUT R8, R7, 0x800fffff, RZ, 0xc0, !PT ;  /* 0x800fffff07087812 */ /* 0x000fe200078ec0ff */
[----:B------:R-:W-:Y:S01]  /*1260*/  IMAD.MOV.U32 R27, RZ, RZ, 0x1ca00000 ;  /* 0x1ca00000ff1b7424 */ /* 0x000fe200078e00ff */
[C---:B------:R-:W-:Y:S01]  /*1270*/  FSETP.GEU.AND P2, PT, |R5|.reuse, 1.469367938527859385e-39, PT ;  /* 0x001000000500780b */ /* 0x040fe20003f4e200 */
[----:B------:R-:W-:Y:S01]  /*1280*/  BSSY.RECONVERGENT B2, `(.L_x_13) ;  /* 0x0000052000027945 */ /* 0x000fe20003800200 */
[----:B------:R-:W-:Y:S01]  /*1290*/  LOP3.LUT R9, R8, 0x3ff00000, RZ, 0xfc, !PT ;  /* 0x3ff0000008097812 */ /* 0x000fe200078efcff */
[----:B------:R-:W-:Y:S01]  /*12a0*/  IMAD.MOV.U32 R8, RZ, RZ, R6 ;  /* 0x000000ffff087224 */ /* 0x000fe200078e0006 */
[----:B------:R-:W-:Y:S02]  /*12b0*/  LOP3.LUT R26, R5, 0x7ff00000, RZ, 0xc0, !PT ;  /* 0x7ff00000051a7812 */ /* 0x000fe400078ec0ff */
[----:B------:R-:W-:-:S03]  /*12c0*/  LOP3.LUT R29, R7, 0x7ff00000, RZ, 0xc0, !PT ;  /* 0x7ff00000071d7812 */ /* 0x000fc600078ec0ff */
[----:B------:R-:W-:Y:S01]  /*12d0*/  @!P0 DMUL R8, R6, 8.98846567431157953865e+307 ;  /* 0x7fe0000006088828 */ /* 0x000fe20000000000 */
[----:B------:R-:W-:-:S03]  /*12e0*/  ISETP.GE.U32.AND P1, PT, R26, R29, PT ;  /* 0x0000001d1a00720c */ /* 0x000fc60003f26070 */
[----:B------:R-:W-:Y:S02]  /*12f0*/  @!P2 LOP3.LUT R21, R7, 0x7ff00000, RZ, 0xc0, !PT ;  /* 0x7ff000000715a812 */ /* 0x000fe400078ec0ff */
[----:B------:R-:W0:Y:S01]  /*1300*/  MUFU.RCP64H R19, R9 ;  /* 0x0000000900137308 */ /* 0x000e220000001800 */
[----:B------:R-:W-:Y:S02]  /*1310*/  @!P2 MOV R24, RZ ;  /* 0x000000ff0018a202 */ /* 0x000fe40000000f00 */
[----:B------:R-:W-:Y:S02]  /*1320*/  @!P2 ISETP.GE.U32.AND P3, PT, R26, R21, PT ;  /* 0x000000151a00a20c */ /* 0x000fe40003f66070 */
[----:B------:R-:W-:Y:S02]  /*1330*/  @!P0 LOP3.LUT R29, R9, 0x7ff00000, RZ, 0xc0, !PT ;  /* 0x7ff00000091d8812 */ /* 0x000fe400078ec0ff */
[----:B------:R-:W-:Y:S01]  /*1340*/  @!P2 SEL R21, R27, 0x63400000, !P3 ;  /* 0x634000001b15a807 */ /* 0x000fe20005800000 */
[----:B0-----:R-:W-:-:S08]  /*1350*/  DFMA R22, R18, -R8, 1 ;  /* 0x3ff000001216742b */ /* 0x001fd00000000808 */
[----:B------:R-:W-:-:S08]  /*1360*/  DFMA R22, R22, R22, R22 ;  /* 0x000000161616722b */ /* 0x000fd00000000016 */
[----:B------:R-:W-:Y:S01]  /*1370*/  DFMA R22, R18, R22, R18 ;  /* 0x000000161216722b */ /* 0x000fe20000000012 */
[--C-:B------:R-:W-:Y:S02]  /*1380*/  @!P2 LOP3.LUT R18, R21, 0x80000000, R5.reuse, 0xf8, !PT ;  /* 0x800000001512a812 */ /* 0x100fe400078ef805 */
[----:B------:R-:W-:Y:S02]  /*1390*/  SEL R19, R27, 0x63400000, !P1 ;  /* 0x634000001b137807 */ /* 0x000fe40004800000 */
[----:B------:R-:W-:Y:S01]  /*13a0*/  @!P2 LOP3.LUT R25, R18, 0x100000, RZ, 0xfc, !PT ;  /* 0x001000001219a812 */ /* 0x000fe200078efcff */
[----:B------:R-:W-:Y:S02]  /*13b0*/  IMAD.MOV.U32 R18, RZ, RZ, R4 ;  /* 0x000000ffff127224 */ /* 0x000fe400078e0004 */
[----:B------:R-:W-:Y:S01]  /*13c0*/  DFMA R20, R22, -R8, 1 ;  /* 0x3ff000001614742b */ /* 0x000fe20000000808 */
[----:B------:R-:W-:-:S06]  /*13d0*/  LOP3.LUT R19, R19, 0x800fffff, R5, 0xf8, !PT ;  /* 0x800fffff13137812 */ /* 0x000fcc00078ef805 */
[----:B------:R-:W-:Y:S02]  /*13e0*/  @!P2 DFMA R18, R18, 2, -R24 ;  /* 0x400000001212a82b */ /* 0x000fe40000000818 */
[----:B------:R-:W-:-:S08]  /*13f0*/  DFMA R20, R22, R20, R22 ;  /* 0x000000141614722b */ /* 0x000fd00000000016 */
[----:B------:R-:W-:-:S08]  /*1400*/  DMUL R22, R20, R18 ;  /* 0x0000001214167228 */ /* 0x000fd00000000000 */
[----:B------:R-:W-:-:S08]  /*1410*/  DFMA R24, R22, -R8, R18 ;  /* 0x800000081618722b */ /* 0x000fd00000000012 */
[----:B------:R-:W-:Y:S01]  /*1420*/  DFMA R24, R20, R24, R22 ;  /* 0x000000181418722b */ /* 0x000fe20000000016 */
[----:B------:R-:W-:Y:S01]  /*1430*/  IMAD.MOV.U32 R20, RZ, RZ, R26 ;  /* 0x000000ffff147224 */ /* 0x000fe200078e001a */
[----:B------:R-:W-:-:S05]  /*1440*/  @!P2 LOP3.LUT R20, R19, 0x7ff00000, RZ, 0xc0, !PT ;  /* 0x7ff000001314a812 */ /* 0x000fca00078ec0ff */
[----:B------:R-:W-:-:S05]  /*1450*/  VIADD R21, R20, 0xffffffff ;  /* 0xffffffff14157836 */ /* 0x000fca0000000000 */
[----:B------:R-:W-:Y:S01]  /*1460*/  ISETP.GT.U32.AND P0, PT, R21, 0x7feffffe, PT ;  /* 0x7feffffe1500780c */ /* 0x000fe20003f04070 */
[----:B------:R-:W-:-:S05]  /*1470*/  VIADD R21, R29, 0xffffffff ;  /* 0xffffffff1d157836 */ /* 0x000fca0000000000 */
[----:B------:R-:W-:-:S13]  /*1480*/  ISETP.GT.U32.OR P0, PT, R21, 0x7feffffe, P0 ;  /* 0x7feffffe1500780c */ /* 0x000fda0000704470 */
[----:B------:R-:W-:Y:S05]  /*1490*/  @P0 BRA `(.L_x_14) ;  /* 0x00000000006c0947 */ /* 0x000fea0003800000 */
[----:B------:R-:W-:-:S04]  /*14a0*/  LOP3.LUT R5, R7, 0x7ff00000, RZ, 0xc0, !PT ;  /* 0x7ff0000007057812 */ /* 0x000fc800078ec0ff */
[CC--:B------:R-:W-:Y:S02]  /*14b0*/  VIADDMNMX R4, R26.reuse, -R5.reuse, 0xb9600000, !PT ;  /* 0xb96000001a047446 */ /* 0x0c0fe40007800905 */
[----:B------:R-:W-:Y:S02]  /*14c0*/  ISETP.GE.U32.AND P0, PT, R26, R5, PT ;  /* 0x000000051a00720c */ /* 0x000fe40003f06070 */
[----:B------:R-:W-:Y:S02]  /*14d0*/  VIMNMX R4, PT, PT, R4, 0x46a00000, PT ;  /* 0x46a0000004047848 */ /* 0x000fe40003fe0100 */
[----:B------:R-:W-:-:S05]  /*14e0*/  SEL R27, R27, 0x63400000, !P0 ;  /* 0x634000001b1b7807 */ /* 0x000fca0004000000 */
[----:B------:R-:W-:Y:S02]  /*14f0*/  IMAD.IADD R20, R4, 0x1, -R27 ;  /* 0x0000000104147824 */ /* 0x000fe400078e0a1b */
[----:B------:R-:W-:Y:S02]  /*1500*/  IMAD.MOV.U32 R4, RZ, RZ, RZ ;  /* 0x000000ffff047224 */ /* 0x000fe400078e00ff */
[----:B------:R-:W-:-:S06]  /*1510*/  VIADD R5, R20, 0x7fe00000 ;  /* 0x7fe0000014057836 */ /* 0x000fcc0000000000 */
[----:B------:R-:W-:-:S10]  /*1520*/  DMUL R22, R24, R4 ;  /* 0x0000000418167228 */ /* 0x000fd40000000000 */
[----:B------:R-:W-:-:S13]  /*1530*/  FSETP.GTU.AND P0, PT, |R23|, 1.469367938527859385e-39, PT ;  /* 0x001000001700780b */ /* 0x000fda0003f0c200 */
[----:B------:R-:W-:Y:S05]  /*1540*/  @P0 BRA `(.L_x_15) ;  /* 0x0000000000940947 */ /* 0x000fea0003800000 */
[----:B------:R-:W-:Y:S01]  /*1550*/  DFMA R8, R24, -R8, R18 ;  /* 0x800000081808722b */ /* 0x000fe20000000012 */
[----:B------:R-:W-:-:S09]  /*1560*/  MOV R4, RZ ;  /* 0x000000ff00047202 */ /* 0x000fd20000000f00 */
[C---:B------:R-:W-:Y:S02]  /*1570*/  FSETP.NEU.AND P0, PT, R9.reuse, RZ, PT ;  /* 0x000000ff0900720b */ /* 0x040fe40003f0d000 */
[----:B------:R-:W-:-:S04]  /*1580*/  LOP3.LUT R19, R9, 0x80000000, R7, 0x48, !PT ;  /* 0x8000000009137812 */ /* 0x000fc800078e4807 */
[----:B------:R-:W-:-:S07]  /*1590*/  LOP3.LUT R5, R19, R5, RZ, 0xfc, !PT ;  /* 0x0000000513057212 */ /* 0x000fce00078efcff */
[----:B------:R-:W-:Y:S05]  /*15a0*/  @!P0 BRA `(.L_x_15) ;  /* 0x00000000007c8947 */ /* 0x000fea0003800000 */
[----:B------:R-:W-:Y:S01]  /*15b0*/  IMAD.MOV R7, RZ, RZ, -R20 ;  /* 0x000000ffff077224 */ /* 0x000fe200078e0a14 */
[----:B------:R-:W-:Y:S01]  /*15c0*/  DMUL.RP R4, R24, R4 ;  /* 0x0000000418047228 */ /* 0x000fe20000008000 */
[----:B------:R-:W-:-:S06]  /*15d0*/  IMAD.MOV.U32 R6, RZ, RZ, RZ ;  /* 0x000000ffff067224 */ /* 0x000fcc00078e00ff */
[----:B------:R-:W-:-:S03]  /*15e0*/  DFMA R6, R22, -R6, R24 ;  /* 0x800000061606722b */ /* 0x000fc60000000018 */
[----:B------:R-:W-:-:S03]  /*15f0*/  LOP3.LUT R19, R5, R19, RZ, 0x3c, !PT ;  /* 0x0000001305137212 */ /* 0x000fc600078e3cff */
[----:B------:R-:W-:-:S04]  /*1600*/  IADD3 R6, PT, PT, -R20, -0x43300000, RZ ;  /* 0xbcd0000014067810 */ /* 0x000fc80007ffe1ff */
[----:B------:R-:W-:-:S04]  /*1610*/  FSETP.NEU.AND P0, PT, |R7|, R6, PT ;  /* 0x000000060700720b */ /* 0x000fc80003f0d200 */
[----:B------:R-:W-:Y:S02]  /*1620*/  FSEL R22, R4, R22, !P0 ;  /* 0x0000001604167208 */ /* 0x000fe40004000000 */
[----:B------:R-:W-:Y:S01]  /*1630*/  FSEL R23, R19, R23, !P0 ;  /* 0x0000001713177208 */ /* 0x000fe20004000000 */
[----:B------:R-:W-:Y:S06]  /*1640*/  BRA `(.L_x_15) ;  /* 0x0000000000547947 */ /* 0x000fec0003800000 */
.L_x_14:
[----:B------:R-:W-:-:S14]  /*1650*/  DSETP.NAN.AND P0, PT, R4, R4, PT ;  /* 0x000000040400722a */ /* 0x000fdc0003f08000 */
[----:B------:R-:W-:Y:S05]  /*1660*/  @P0 BRA `(.L_x_16) ;  /* 0x0000000000440947 */ /* 0x000fea0003800000 */
[----:B------:R-:W-:-:S14]  /*1670*/  DSETP.NAN.AND P0, PT, R6, R6, PT ;  /* 0x000000060600722a */ /* 0x000fdc0003f08000 */
[----:B------:R-:W-:Y:S05]  /*1680*/  @P0 BRA `(.L_x_17) ;  /* 0x0000000000300947 */ /* 0x000fea0003800000 */
[----:B------:R-:W-:Y:S01]  /*1690*/  ISETP.NE.AND P0, PT, R20, R29, PT ;  /* 0x0000001d1400720c */ /* 0x000fe20003f05270 */
[----:B------:R-:W-:Y:S02]  /*16a0*/  IMAD.MOV.U32 R22, RZ, RZ, 0x0 ;  /* 0x00000000ff167424 */ /* 0x000fe400078e00ff */
[----:B------:R-:W-:-:S10]  /*16b0*/  IMAD.MOV.U32 R23, RZ, RZ, -0x80000 ;  /* 0xfff80000ff177424 */ /* 0x000fd400078e00ff */
[----:B------:R-:W-:Y:S05]  /*16c0*/  @!P0 BRA `(.L_x_15) ;  /* 0x0000000000348947 */ /* 0x000fea0003800000 */
[----:B------:R-:W-:Y:S02]  /*16d0*/  ISETP.NE.AND P0, PT, R20, 0x7ff00000, PT ;  /* 0x7ff000001400780c */ /* 0x000fe40003f05270 */
[----:B------:R-:W-:Y:S02]  /*16e0*/  LOP3.LUT R23, R5, 0x80000000, R7, 0x48, !PT ;  /* 0x8000000005177812 */ /* 0x000fe400078e4807 */
[----:B------:R-:W-:-:S13]  /*16f0*/  ISETP.EQ.OR P0, PT, R29, RZ, !P0 ;  /* 0x000000ff1d00720c */ /* 0x000fda0004702670 */
[----:B------:R-:W-:Y:S01]  /*1700*/  @P0 LOP3.LUT R4, R23, 0x7ff00000, RZ, 0xfc, !PT ;  /* 0x7ff0000017040812 */ /* 0x000fe200078efcff */
[----:B------:R-:W-:Y:S02]  /*1710*/  @!P0 IMAD.MOV.U32 R22, RZ, RZ, RZ ;  /* 0x000000ffff168224 */ /* 0x000fe400078e00ff */
[----:B------:R-:W-:Y:S01]  /*1720*/  @P0 IMAD.MOV.U32 R22, RZ, RZ, RZ ;  /* 0x000000ffff160224 */ /* 0x000fe200078e00ff */
[----:B------:R-:W-:Y:S01]  /*1730*/  @P0 MOV R23, R4 ;  /* 0x0000000400170202 */ /* 0x000fe20000000f00 */
[----:B------:R-:W-:Y:S06]  /*1740*/  BRA `(.L_x_15) ;  /* 0x0000000000147947 */ /* 0x000fec0003800000 */
.L_x_17:
[----:B------:R-:W-:Y:S01]  /*1750*/  LOP3.LUT R23, R7, 0x80000, RZ, 0xfc, !PT ;  /* 0x0008000007177812 */ /* 0x000fe200078efcff */
[----:B------:R-:W-:Y:S01]  /*1760*/  IMAD.MOV.U32 R22, RZ, RZ, R6 ;  /* 0x000000ffff167224 */ /* 0x000fe200078e0006 */
[----:B------:R-:W-:Y:S06]  /*1770*/  BRA `(.L_x_15) ;  /* 0x0000000000087947 */ /* 0x000fec0003800000 */
.L_x_16:
[----:B------:R-:W-:Y:S01]  /*1780*/  LOP3.LUT R23, R5, 0x80000, RZ, 0xfc, !PT ;  /* 0x0008000005177812 */ /* 0x000fe200078efcff */
[----:B------:R-:W-:-:S07]  /*1790*/  IMAD.MOV.U32 R22, RZ, RZ, R4 ;  /* 0x000000ffff167224 */ /* 0x000fce00078e0004 */
.L_x_15:
[----:B------:R-:W-:Y:S05]  /*17a0*/  BSYNC.RECONVERGENT B2 ;  /* 0x0000000000027941 */ /* 0x000fea0003800200 */
.L_x_13:
[----:B------:R-:W-:Y:S02]  /*17b0*/  IMAD.MOV.U32 R4, RZ, RZ, R0 ;  /* 0x000000ffff047224 */ /* 0x000fe400078e0000 */
[----:B------:R-:W-:-:S04]  /*17c0*/  IMAD.MOV.U32 R5, RZ, RZ, 0x0 ;  /* 0x00000000ff057424 */ /* 0x000fc800078e00ff */
[----:B------:R-:W-:Y:S05]  /*17d0*/  RET.REL.NODEC R4 `(_Z4procPdS_PlS_) ;  /* 0xffffffe804087950 */ /* 0x000fea0003c3ffff */
        .weak           $__internal_1_$__cuda_sm20_dsqrt_rn_f64_mediumpath_v1
        .type           $__internal_1_$__cuda_sm20_dsqrt_rn_f64_mediumpath_v1,@function
        .size           $__internal_1_$__cuda_sm20_dsqrt_rn_f64_mediumpath_v1,(.L_x_24 - $__internal_1_$__cuda_sm20_dsqrt_rn_f64_mediumpath_v1)
$__internal_1_$__cuda_sm20_dsqrt_rn_f64_mediumpath_v1:
[----:B------:R-:W-:Y:S01]  /*17e0*/  ISETP.GE.U32.AND P0, PT, R18, -0x3400000, PT ;  /* 0xfcc000001200780c */ /* 0x000fe20003f06070 */
[----:B------:R-:W-:Y:S01]  /*17f0*/  BSSY.RECONVERGENT B1, `(.L_x_18) ;  /* 0x0000024000017945 */ /* 0x000fe20003800200 */
[----:B------:R-:W-:-:S11]  /*1800*/  IMAD.MOV.U32 R20, RZ, RZ, R22 ;  /* 0x000000ffff147224 */ /* 0x000fd600078e0016 */
[----:B------:R-:W-:Y:S05]  /*1810*/  @!P0 BRA `(.L_x_19) ;  /* 0x0000000000208947 */ /* 0x000fea0003800000 */
[----:B------:R-:W-:-:S10]  /*1820*/  DFMA.RM R20, R6, R20, R8 ;  /* 0x000000140614722b */ /* 0x000fd40000004008 */
[----:B------:R-:W-:-:S05]  /*1830*/  IADD3 R6, P0, PT, R20, 0x1, RZ ;  /* 0x0000000114067810 */ /* 0x000fca0007f1e0ff */
[----:B------:R-:W-:-:S06]  /*1840*/  IMAD.X R7, RZ, RZ, R21, P0 ;  /* 0x000000ffff077224 */ /* 0x000fcc00000e0615 */
[----:B------:R-:W-:-:S08]  /*1850*/  DFMA.RP R4, -R20, R6, R4 ;  /* 0x000000061404722b */ /* 0x000fd00000008104 */
[----:B------:R-:W-:-:S06]  /*1860*/  DSETP.GT.AND P0, PT, R4, RZ, PT ;  /* 0x000000ff0400722a */ /* 0x000fcc0003f04000 */
[----:B------:R-:W-:Y:S02]  /*1870*/  FSEL R6, R6, R20, P0 ;  /* 0x0000001406067208 */ /* 0x000fe40000000000 */
[----:B------:R-:W-:Y:S01]  /*1880*/  FSEL R7, R7, R21, P0 ;  /* 0x0000001507077208 */ /* 0x000fe20000000000 */
[----:B------:R-:W-:Y:S06]  /*1890*/  BRA `(.L_x_20) ;  /* 0x0000000000647947 */ /* 0x000fec0003800000 */
.L_x_19:
[----:B------:R-:W-:-:S14]  /*18a0*/  DSETP.NE.AND P0, PT, R4, RZ, PT ;  /* 0x000000ff0400722a */ /* 0x000fdc0003f05000 */
[----:B------:R-:W-:Y:S05]  /*18b0*/  @!P0 BRA `(.L_x_21) ;  /* 0x0000000000588947 */ /* 0x000fea0003800000 */
[----:B------:R-:W-:-:S13]  /*18c0*/  ISETP.GE.AND P0, PT, R5, RZ, PT ;  /* 0x000000ff0500720c */ /* 0x000fda0003f06270 */
[----:B------:R-:W-:Y:S01]  /*18d0*/  @!P0 MOV R6, 0x0 ;  /* 0x0000000000068802 */ /* 0x000fe20000000f00 */
[----:B------:R-:W-:Y:S01]  /*18e0*/  @!P0 IMAD.MOV.U32 R7, RZ, RZ, -0x80000 ;  /* 0xfff80000ff078424 */ /* 0x000fe200078e00ff */
[----:B------:R-:W-:Y:S06]  /*18f0*/  @!P0 BRA `(.L_x_20) ;  /* 0x00000000004c8947 */ /* 0x000fec0003800000 */
[----:B------:R-:W-:-:S13]  /*1900*/  ISETP.GT.AND P0, PT, R5, 0x7fefffff, PT ;  /* 0x7fefffff0500780c */ /* 0x000fda0003f04270 */
[----:B------:R-:W-:Y:S05]  /*1910*/  @P0 BRA `(.L_x_21) ;  /* 0x0000000000400947 */ /* 0x000fea0003800000 */
[----:B------:R-:W-:Y:S01]  /*1920*/  DMUL R4, R4, 8.11296384146066816958e+31 ;  /* 0x4690000004047828 */ /* 0x000fe20000000000 */
[----:B------:R-:W-:Y:S02]  /*1930*/  IMAD.MOV.U32 R6, RZ, RZ, RZ ;  /* 0x000000ffff067224 */ /* 0x000fe400078e00ff */
[----:B------:R-:W-:Y:S02]  /*1940*/  IMAD.MOV.U32 R18, RZ, RZ, 0x0 ;  /* 0x00000000ff127424 */ /* 0x000fe400078e00ff */
[----:B------:R-:W-:Y:S01]  /*1950*/  IMAD.MOV.U32 R19, RZ, RZ, 0x3fd80000 ;  /* 0x3fd80000ff137424 */ /* 0x000fe200078e00ff */
[----:B------:R-:W0:Y:S02]  /*1960*/  MUFU.RSQ64H R7, R5 ;  /* 0x0000000500077308 */ /* 0x000e240000001c00 */
[----:B0-----:R-:W-:-:S08]  /*1970*/  DMUL R8, R6, R6 ;  /* 0x0000000606087228 */ /* 0x001fd00000000000 */
[----:B------:R-:W-:-:S08]  /*1980*/  DFMA R8, R4, -R8, 1 ;  /* 0x3ff000000408742b */ /* 0x000fd00000000808 */
[----:B------:R-:W-:Y:S02]  /*1990*/  DFMA R18, R8, R18, 0.5 ;  /* 0x3fe000000812742b */ /* 0x000fe40000000012 */
[----:B------:R-:W-:-:S08]  /*19a0*/  DMUL R8, R6, R8 ;  /* 0x0000000806087228 */ /* 0x000fd00000000000 */
[----:B------:R-:W-:-:S08]  /*19b0*/  DFMA R8, R18, R8, R6 ;  /* 0x000000081208722b */ /* 0x000fd00000000006 */
[----:B------:R-:W-:Y:S02]  /*19c0*/  DMUL R6, R4, R8 ;  /* 0x0000000804067228 */ /* 0x000fe40000000000 */
[----:B------:R-:W-:-:S06]  /*19d0*/  VIADD R9, R9, 0xfff00000 ;  /* 0xfff0000009097836 */ /* 0x000fcc0000000000 */
[----:B------:R-:W-:-:S08]  /*19e0*/  DFMA R18, R6, -R6, R4 ;  /* 0x800000060612722b */ /* 0x000fd00000000004 */
[----:B------:R-:W-:-:S10]  /*19f0*/  DFMA R6, R8, R18, R6 ;  /* 0x000000120806722b */ /* 0x000fd40000000006 */
[----:B------:R-:W-:Y:S01]  /*1a00*/  IADD3 R7, PT, PT, R7, -0x3500000, RZ ;  /* 0xfcb0000007077810 */ /* 0x000fe20007ffe0ff */
[----:B------:R-:W-:Y:S06]  /*1a10*/  BRA `(.L_x_20) ;  /* 0x0000000000047947 */ /* 0x000fec0003800000 */
.L_x_21:
[----:B------:R-:W-:-:S11]  /*1a20*/  DADD R6, R4, R4 ;  /* 0x0000000004067229 */ /* 0x000fd60000000004 */
.L_x_20:
[----:B------:R-:W-:Y:S05]  /*1a30*/  BSYNC.RECONVERGENT B1 ;  /* 0x0000000000017941 */ /* 0x000fea0003800200 */
.L_x_18:
[----:B------:R-:W-:Y:S02]  /*1a40*/  IMAD.MOV.U32 R4, RZ, RZ, R0 ;  /* 0x000000ffff047224 */ /* 0x000fe400078e0000 */
[----:B------:R-:W-:Y:S02]  /*1a50*/  IMAD.MOV.U32 R5, RZ, RZ, 0x0 ;  /* 0x00000000ff057424 */ /* 0x000fe400078e00ff */
[----:B------:R-:W-:Y:S02]  /*1a60*/  IMAD.MOV.U32 R24, RZ, RZ, R6 ;  /* 0x000000ffff187224 */ /* 0x000fe400078e0006 */
[----:B------:R-:W-:Y:S01]  /*1a70*/  IMAD.MOV.U32 R25, RZ, RZ, R7 ;  /* 0x000000ffff197224 */ /* 0x000fe200078e0007 */
[----:B------:R-:W-:Y:S06]  /*1a80*/  RET.REL.NODEC R4 `(_Z4procPdS_PlS_) ;  /* 0xffffffe4045c7950 */ /* 0x000fec0003c3ffff */
.L_x_22:
[----:B------:R-:W-:-:S00]  /*1a90*/  BRA `(.L_x_22) ;  /* 0xfffffffc00fc7947 */ /* 0x000fc0000383ffff */
[----:B------:R-:W-:-:S00]  /*1aa0*/  NOP ;  /* 0x0000000000007918 */ /* 0x000fc00000000000 */
        /* <DEDUP_REMOVED lines=13> */
.L_x_24:


//--------------------- .nv.shared._Z4procPdS_PlS_ --------------------------
	.section	.nv.shared._Z4procPdS_PlS_,"aw",@nobits
	.sectionflags	@""
	.align	8
.nv.shared._Z4procPdS_PlS_:
	.zero		1304


//--------------------- .nv.shared.reserved.0     --------------------------
	.section	.nv.shared.reserved.0,"aw",@nobits
	.weak		__nv_reservedSMEM_offset_0_alias
	.size		__nv_reservedSMEM_offset_0_alias, 0, 64
	.other		__nv_reservedSMEM_offset_0_alias,@"STO_CUDA_RESERVED_SHARED STV_DEFAULT"
__nv_reservedSMEM_offset_0_alias:
	.zero		0
	.zero		64


//--------------------- .nv.constant0._Z4procPdS_PlS_ --------------------------
	.section	.nv.constant0._Z4procPdS_PlS_,"a",@progbits
	.sectionflags	@""
	.align	4
.nv.constant0._Z4procPdS_PlS_:
	.zero		928


//--------------------- SYMBOLS --------------------------

	.type		.nv.reservedSmem.offset0,@object
	.size		.nv.reservedSmem.offset0,0x4
	.type		.nv.reservedSmem.cap,@object
	.size		.nv.reservedSmem.cap,0x4
